//
// Generated by NVIDIA NVVM Compiler
//
// Compiler Build ID: CL-36424714
// Cuda compilation tools, release 13.0, V13.0.88
// Based on NVVM 20.0.0
//

.version 9.0
.target sm_100
.address_size 64

	// .globl	_Z17parallelPrimalityPiPb

.visible .entry _Z17parallelPrimalityPiPb(
	.param .u64 .ptr .align 1 _Z17parallelPrimalityPiPb_param_0,
	.param .u64 .ptr .align 1 _Z17parallelPrimalityPiPb_param_1
)
{
	.reg .pred 	%p<3>;
	.reg .b16 	%rs<2>;
	.reg .b32 	%r<9>;
	.reg .b64 	%rd<5>;

	ld.param.u64 	%rd2, [_Z17parallelPrimalityPiPb_param_0];
	ld.param.u64 	%rd1, [_Z17parallelPrimalityPiPb_param_1];
	cvta.to.global.u64 	%rd3, %rd2;
	mov.u32 	%r3, %ctaid.x;
	shl.b32 	%r4, %r3, 7;
	mov.u32 	%r5, %tid.x;
	add.s32 	%r6, %r5, %r4;
	add.s32 	%r1, %r6, 2;
	mul.lo.s32 	%r7, %r1, %r1;
	ld.global.u32 	%r2, [%rd3];
	setp.gt.s32 	%p1, %r7, %r2;
	@%p1 bra 	$L__BB0_3;
	rem.s32 	%r8, %r2, %r1;
	setp.ne.s32 	%p2, %r8, 0;
	@%p2 bra 	$L__BB0_3;
	cvta.to.global.u64 	%rd4, %rd1;
	mov.b16 	%rs1, 0;
	st.global.u8 	[%rd4], %rs1;
$L__BB0_3:
	ret;

}


// ===== COMPILED SASS (sm_100) =====

	.target	sm_100

	.elftype	@"ET_EXEC"


//--------------------- .note.nv.tkinfo           --------------------------
	.section	.note.nv.tkinfo,"",@"SHT_NOTE"
	.sectionflags	@"SHF_NOTE_NV_TKINFO"
	.tkinfo
        /*0018*/ 	.word	0x00000002
        /*0030*/ 	.string	""
        /*0030*/ 	.string	"ptxas"
        /*0030*/ 	.string	"Cuda compilation tools, release 13.0, V13.0.88"
        /*0030*/ 	.string	"Build cuda_13.0.r13.0/compiler.36424714_0"
        /*0030*/ 	.string	"-arch sm_100 -m 64 "



//--------------------- .note.nv.cuinfo           --------------------------
	.section	.note.nv.cuinfo,"",@"SHT_NOTE"
	.sectionflags	@"SHF_NOTE_NV_CUINFO"
        /*0018*/ 	.short	0x0002
        /*001a*/ 	.short	0x0064
        /*001c*/ 	.short	0x0082
	.zero		2


//--------------------- .nv.info                  --------------------------
	.section	.nv.info,"",@"SHT_CUDA_INFO"
	.align	4


	//----- nvinfo : EIATTR_REGCOUNT
	.align		4
        /*0000*/ 	.byte	0x04, 0x2f
        /*0002*/ 	.short	(.L_1 - .L_0)
	.align		4
.L_0:
        /*0004*/ 	.word	index@(_Z17parallelPrimalityPiPb)
        /*0008*/ 	.word	0x0000000b


	//----- nvinfo : EIATTR_FRAME_SIZE
	.align		4
.L_1:
        /*000c*/ 	.byte	0x04, 0x11
        /*000e*/ 	.short	(.L_3 - .L_2)
	.align		4
.L_2:
        /*0010*/ 	.word	index@(_Z17parallelPrimalityPiPb)
        /*0014*/ 	.word	0x00000000


	//----- nvinfo : EIATTR_MIN_STACK_SIZE
	.align		4
.L_3:
        /*0018*/ 	.byte	0x04, 0x12
        /*001a*/ 	.short	(.L_5 - .L_4)
	.align		4
.L_4:
        /*001c*/ 	.word	index@(_Z17parallelPrimalityPiPb)
        /*0020*/ 	.word	0x00000000
.L_5:


//--------------------- .nv.compat                --------------------------
	.section	.nv.compat,"",@"SHT_CUDA_COMPAT_INFO"
	.align	4
        /*0000*/ 	.byte	0x02, 0x09, 0x00, 0x00, 0x02, 0x02, 0x01, 0x00, 0x02, 0x05, 0x05, 0x00, 0x03, 0x07, 0x01, 0x01
        /*0010*/ 	.byte	0x02, 0x03, 0x00, 0x00, 0x02, 0x06, 0x01, 0x00, 0x04, 0x0b, 0x08, 0x00, 0x09, 0x00, 0x00, 0x00
        /*0020*/ 	.byte	0x00, 0x00, 0x00, 0x00


//--------------------- .nv.info._Z17parallelPrimalityPiPb --------------------------
	.section	.nv.info._Z17parallelPrimalityPiPb,"",@"SHT_CUDA_INFO"
	.sectionflags	@""
	.align	4


	//----- nvinfo : EIATTR_CUDA_API_VERSION
	.align		4
        /*0000*/ 	.byte	0x04, 0x37
        /*0002*/ 	.short	(.L_7 - .L_6)
.L_6:
        /*0004*/ 	.word	0x00000082


	//----- nvinfo : EIATTR_KPARAM_INFO
	.align		4
.L_7:
        /*0008*/ 	.byte	0x04, 0x17
        /*000a*/ 	.short	(.L_9 - .L_8)
.L_8:
        /*000c*/ 	.word	0x00000000
        /*0010*/ 	.short	0x0001
        /*0012*/ 	.short	0x0008
        /*0014*/ 	.byte	0x00, 0xf5, 0x21, 0x00


	//----- nvinfo : EIATTR_KPARAM_INFO
	.align		4
.L_9:
        /*0018*/ 	.byte	0x04, 0x17
        /*001a*/ 	.short	(.L_11 - .L_10)
.L_10:
        /*001c*/ 	.word	0x00000000
        /*0020*/ 	.short	0x0000
        /*0022*/ 	.short	0x0000
        /*0024*/ 	.byte	0x00, 0xf5, 0x21, 0x00


	//----- nvinfo : EIATTR_SPARSE_MMA_MASK
	.align		4
.L_11:
        /*0028*/ 	.byte	0x03, 0x50
        /*002a*/ 	.short	0x0000


	//----- nvinfo : EIATTR_MAXREG_COUNT
	.align		4
        /*002c*/ 	.byte	0x03, 0x1b
        /*002e*/ 	.short	0x00ff


	//----- nvinfo : EIATTR_MERCURY_ISA_VERSION
	.align		4
        /*0030*/ 	.byte	0x03, 0x5f
        /*0032*/ 	.short	0x0101


	//----- nvinfo : EIATTR_VRC_CTA_INIT_COUNT
	.align		4
        /*0034*/ 	.byte	0x02, 0x4a
	.zero		1
	.zero		1


	//----- nvinfo : EIATTR_EXIT_INSTR_OFFSETS
	.align		4
        /*0038*/ 	.byte	0x04, 0x1c
        /*003a*/ 	.short	(.L_13 - .L_12)


	//   ....[0]....
.L_12:
        /*003c*/ 	.word	0x000000a0


	//   ....[1]....
        /*0040*/ 	.word	0x00000230


	//   ....[2]....
        /*0044*/ 	.word	0x00000260


	//----- nvinfo : EIATTR_CBANK_PARAM_SIZE
	.align		4
.L_13:
        /*0048*/ 	.byte	0x03, 0x19
        /*004a*/ 	.short	0x0010


	//----- nvinfo : EIATTR_PARAM_CBANK
	.align		4
        /*004c*/ 	.byte	0x04, 0x0a
        /*004e*/ 	.short	(.L_15 - .L_14)
	.align		4
.L_14:
        /*0050*/ 	.word	index@(.nv.constant0._Z17parallelPrimalityPiPb)
        /*0054*/ 	.short	0x0380
        /*0056*/ 	.short	0x0010


	//----- nvinfo : EIATTR_SW_WAR
	.align		4
.L_15:
        /*0058*/ 	.byte	0x04, 0x36
        /*005a*/ 	.short	(.L_17 - .L_16)
.L_16:
        /*005c*/ 	.word	0x00000008
.L_17:


//--------------------- .nv.callgraph             --------------------------
	.section	.nv.callgraph,"",@"SHT_CUDA_CALLGRAPH"
	.align	4
	.sectionentsize	8
	.align		4
        /*0000*/ 	.word	0x00000000
	.align		4
        /*0004*/ 	.word	0xffffffff
	.align		4
        /*0008*/ 	.word	0x00000000
	.align		4
        /*000c*/ 	.word	0xfffffffe
	.align		4
        /*0010*/ 	.word	0x00000000
	.align		4
        /*0014*/ 	.word	0xfffffffd
	.align		4
        /*0018*/ 	.word	0x00000000
	.align		4
        /*001c*/ 	.word	0xfffffffc


//--------------------- .text._Z17parallelPrimalityPiPb --------------------------
	.section	.text._Z17parallelPrimalityPiPb,"ax",@progbits
	.align	128
        .global         _Z17parallelPrimalityPiPb
        .type           _Z17parallelPrimalityPiPb,@function
        .size           _Z17parallelPrimalityPiPb,(.L_x_1 - _Z17parallelPrimalityPiPb)
        .other          _Z17parallelPrimalityPiPb,@"STO_CUDA_ENTRY STV_DEFAULT"
_Z17parallelPrimalityPiPb:
.text._Z17parallelPrimalityPiPb:
[----:B------:R-:W-:Y:S08]  /*0000*/  LDC R1, c[0x0][0x37c] ;  /* 0x0000df00ff017b82 */ /* 0x000ff00000000800 */
[----:B------:R-:W0:Y:S01]  /*0010*/  LDC.64 R2, c[0x0][0x380] ;  /* 0x0000e000ff027b82 */ /* 0x000e220000000a00 */
[----:B------:R-:W0:Y:S02]  /*0020*/  LDCU.64 UR4, c[0x0][0x358] ;  /* 0x00006b00ff0477ac */ /* 0x000e240008000a00 */
[----:B0-----:R-:W2:Y:S01]  /*0030*/  LDG.E R5, desc[UR4][R2.64] ;  /* 0x0000000402057981 */ /* 0x001ea2000c1e1900 */
[----:B------:R-:W0:Y:S01]  /*0040*/  S2R R0, SR_CTAID.X ;  /* 0x0000000000007919 */ /* 0x000e220000002500 */
[----:B------:R-:W0:Y:S02]  /*0050*/  S2R R7, SR_TID.X ;  /* 0x0000000000077919 */ /* 0x000e240000002100 */
[----:B0-----:R-:W-:-:S04]  /*0060*/  IMAD R0, R0, 0x80, R7 ;  /* 0x0000008000007824 */ /* 0x001fc800078e0207 */
[----:B------:R-:W-:-:S04]  /*0070*/  VIADD R0, R0, 0x2 ;  /* 0x0000000200007836 */ /* 0x000fc80000000000 */
[----:B------:R-:W-:-:S05]  /*0080*/  IMAD R4, R0, R0, RZ ;  /* 0x0000000000047224 */ /* 0x000fca00078e02ff */
[----:B--2---:R-:W-:-:S13]  /*0090*/  ISETP.GT.AND P0, PT, R4, R5, PT ;  /* 0x000000050400720c */ /* 0x004fda0003f04270 */
[----:B------:R-:W-:Y:S05]  /*00a0*/  @P0 EXIT ;  /* 0x000000000000094d */ /* 0x000fea0003800000 */
[-C--:B------:R-:W-:Y:S02]  /*00b0*/  IABS R6, R0.reuse ;  /* 0x0000000000067213 */ /* 0x080fe40000000000 */
[----:B------:R-:W-:Y:S02]  /*00c0*/  IABS R8, R0 ;  /* 0x0000000000087213 */ /* 0x000fe40000000000 */
[----:B------:R-:W0:Y:S01]  /*00d0*/  I2F.RP R4, R6 ;  /* 0x0000000600047306 */ /* 0x000e220000209400 */
[----:B------:R-:W-:Y:S02]  /*00e0*/  ISETP.GE.AND P2, PT, R5, RZ, PT ;  /* 0x000000ff0500720c */ /* 0x000fe40003f46270 */
[----:B------:R-:W-:-:S05]  /*00f0*/  IMAD.MOV R8, RZ, RZ, -R8 ;  /* 0x000000ffff087224 */ /* 0x000fca00078e0a08 */
[----:B0-----:R-:W0:Y:S02]  /*0100*/  MUFU.RCP R4, R4 ;  /* 0x0000000400047308 */ /* 0x001e240000001000 */
[----:B0-----:R-:W-:Y:S02]  /*0110*/  IADD3 R2, PT, PT, R4, 0xffffffe, RZ ;  /* 0x0ffffffe04027810 */ /* 0x001fe40007ffe0ff */
[----:B------:R-:W-:-:S04]  /*0120*/  IABS R4, R5 ;  /* 0x0000000500047213 */ /* 0x000fc80000000000 */
[----:B------:R0:W1:Y:S02]  /*0130*/  F2I.FTZ.U32.TRUNC.NTZ R3, R2 ;  /* 0x0000000200037305 */ /* 0x000064000021f000 */
[----:B0-----:R-:W-:Y:S02]  /*0140*/  HFMA2 R2, -RZ, RZ, 0, 0 ;  /* 0x00000000ff027431 */ /* 0x001fe400000001ff */
[----:B-1----:R-:W-:-:S04]  /*0150*/  IMAD.MOV R7, RZ, RZ, -R3 ;  /* 0x000000ffff077224 */ /* 0x002fc800078e0a03 */
[----:B------:R-:W-:-:S04]  /*0160*/  IMAD R7, R7, R6, RZ ;  /* 0x0000000607077224 */ /* 0x000fc800078e02ff */
[----:B------:R-:W-:-:S04]  /*0170*/  IMAD.HI.U32 R3, R3, R7, R2 ;  /* 0x0000000703037227 */ /* 0x000fc800078e0002 */
[----:B------:R-:W-:Y:S02]  /*0180*/  IMAD.MOV.U32 R7, RZ, RZ, R8 ;  /* 0x000000ffff077224 */ /* 0x000fe400078e0008 */
[----:B------:R-:W-:-:S04]  /*0190*/  IMAD.HI.U32 R3, R3, R4, RZ ;  /* 0x0000000403037227 */ /* 0x000fc800078e00ff */
[----:B------:R-:W-:-:S05]  /*01a0*/  IMAD R3, R3, R7, R4 ;  /* 0x0000000703037224 */ /* 0x000fca00078e0204 */
[----:B------:R-:W-:-:S13]  /*01b0*/  ISETP.GT.U32.AND P0, PT, R6, R3, PT ;  /* 0x000000030600720c */ /* 0x000fda0003f04070 */
[----:B------:R-:W-:Y:S02]  /*01c0*/  @!P0 IADD3 R3, PT, PT, R3, -R6, RZ ;  /* 0x8000000603038210 */ /* 0x000fe40007ffe0ff */
[----:B------:R-:W-:Y:S02]  /*01d0*/  ISETP.NE.AND P0, PT, R0, RZ, PT ;  /* 0x000000ff0000720c */ /* 0x000fe40003f05270 */
[----:B------:R-:W-:-:S13]  /*01e0*/  ISETP.GT.U32.AND P1, PT, R6, R3, PT ;  /* 0x000000030600720c */ /* 0x000fda0003f24070 */
[----:B------:R-:W-:-:S05]  /*01f0*/  @!P1 IMAD.IADD R3, R3, 0x1, -R6 ;  /* 0x0000000103039824 */ /* 0x000fca00078e0a06 */
[----:B------:R-:W-:Y:S02]  /*0200*/  @!P2 IADD3 R3, PT, PT, -R3, RZ, RZ ;  /* 0x000000ff0303a210 */ /* 0x000fe40007ffe1ff */
[----:B------:R-:W-:-:S04]  /*0210*/  @!P0 LOP3.LUT R3, RZ, R0, RZ, 0x33, !PT ;  /* 0x00000000ff038212 */ /* 0x000fc800078e33ff */
[----:B------:R-:W-:-:S13]  /*0220*/  ISETP.NE.AND P0, PT, R3, RZ, PT ;  /* 0x000000ff0300720c */ /* 0x000fda0003f05270 */
[----:B------:R-:W-:Y:S05]  /*0230*/  @P0 EXIT ;  /* 0x000000000000094d */ /* 0x000fea0003800000 */
[----:B------:R-:W0:Y:S02]  /*0240*/  LDC.64 R2, c[0x0][0x388] ;  /* 0x0000e200ff027b82 */ /* 0x000e240000000a00 */
[----:B0-----:R-:W-:Y:S01]  /*0250*/  STG.E.U8 desc[UR4][R2.64], RZ ;  /* 0x000000ff02007986 */ /* 0x001fe2000c101104 */
[----:B------:R-:W-:Y:S05]  /*0260*/  EXIT ;  /* 0x000000000000794d */ /* 0x000fea0003800000 */
.L_x_0:
[----:B------:R-:W-:-:S00]  /*0270*/  BRA `(.L_x_0) ;  /* 0xfffffffc00fc7947 */ /* 0x000fc0000383ffff */
[----:B------:R-:W-:-:S00]  /*0280*/  NOP ;  /* 0x0000000000007918 */ /* 0x000fc00000000000 */
[----:B------:R-:W-:-:S00]  /*0290*/  NOP ;  /* 0x0000000000007918 */ /* 0x000fc00000000000 */
[----:B------:R-:W-:-:S00]  /*02a0*/  NOP ;  /* 0x0000000000007918 */ /* 0x000fc00000000000 */
[----:B------:R-:W-:-:S00]  /*02b0*/  NOP ;  /* 0x0000000000007918 */ /* 0x000fc00000000000 */
[----:B------:R-:W-:-:S00]  /*02c0*/  NOP ;  /* 0x0000000000007918 */ /* 0x000fc00000000000 */
[----:B------:R-:W-:-:S00]  /*02d0*/  NOP ;  /* 0x0000000000007918 */ /* 0x000fc00000000000 */
[----:B------:R-:W-:-:S00]  /*02e0*/  NOP ;  /* 0x0000000000007918 */ /* 0x000fc00000000000 */
[----:B------:R-:W-:-:S00]  /*02f0*/  NOP ;  /* 0x0000000000007918 */ /* 0x000fc00000000000 */
.L_x_1:


//--------------------- .nv.shared.reserved.0     --------------------------
	.section	.nv.shared.reserved.0,"aw",@nobits
	.weak		__nv_reservedSMEM_offset_0_alias
	.size		__nv_reservedSMEM_offset_0_alias, 0, 64
	.other		__nv_reservedSMEM_offset_0_alias,@"STO_CUDA_RESERVED_SHARED STV_DEFAULT"
__nv_reservedSMEM_offset_0_alias:
	.zero		0
	.zero		64


//--------------------- .nv.constant0._Z17parallelPrimalityPiPb --------------------------
	.section	.nv.constant0._Z17parallelPrimalityPiPb,"a",@progbits
	.sectionflags	@""
	.align	4
.nv.constant0._Z17parallelPrimalityPiPb:
	.zero		912


//--------------------- SYMBOLS --------------------------

	.type		.nv.reservedSmem.offset0,@object
	.size		.nv.reservedSmem.offset0,0x4
